	.headerflags	@"EF_CUDA_TEXMODE_UNIFIED EF_CUDA_64BIT_ADDRESS EF_CUDA_ACCELERATORS EF_CUDA_SM90 EF_CUDA_VIRTUAL_SM(EF_CUDA_SM90)"
	.elftype	@"ET_EXEC"


//--------------------- .nv.info                  --------------------------
	.section	.nv.info,"",@"SHT_CUDA_INFO"
	.align	4


	//----- nvinfo : EIATTR_REGCOUNT
	.align		4
        /*0000*/ 	.byte	0x04, 0x2f
        /*0002*/ 	.short	(.L_1 - .L_0)
	.align		4
.L_0:
        /*0004*/ 	.word	index@(triton_poi_fused_add_clamp_0)
        /*0008*/ 	.word	0x0000000c


	//----- nvinfo : EIATTR_MIN_STACK_SIZE
	.align		4
.L_1:
        /*000c*/ 	.byte	0x04, 0x12
        /*000e*/ 	.short	(.L_3 - .L_2)
	.align		4
.L_2:
        /*0010*/ 	.word	index@(triton_poi_fused_add_clamp_0)
        /*0014*/ 	.word	0x00000000


	//----- nvinfo : EIATTR_FRAME_SIZE
	.align		4
.L_3:
        /*0018*/ 	.byte	0x04, 0x11
        /*001a*/ 	.short	(.L_5 - .L_4)
	.align		4
.L_4:
        /*001c*/ 	.word	index@(triton_poi_fused_add_clamp_0)
        /*0020*/ 	.word	0x00000000


	//----- nvinfo : EIATTR_MIN_STACK_SIZE
	.align		4
.L_5:
        /*0024*/ 	.byte	0x04, 0x12
        /*0026*/ 	.short	(.L_7 - .L_6)
	.align		4
.L_6:
        /*0028*/ 	.word	index@(triton_poi_fused_add_clamp_0)
        /*002c*/ 	.word	0x00000000
.L_7:


//--------------------- .nv.info.triton_poi_fused_add_clamp_0 --------------------------
	.section	.nv.info.triton_poi_fused_add_clamp_0,"",@"SHT_CUDA_INFO"
	.sectionflags	@""
	.align	4


	//----- nvinfo : EIATTR_CUDA_API_VERSION
	.align		4
        /*0000*/ 	.byte	0x04, 0x37
        /*0002*/ 	.short	(.L_9 - .L_8)
.L_8:
        /*0004*/ 	.word	0x0000007c


	//----- nvinfo : EIATTR_KPARAM_INFO
	.align		4
.L_9:
        /*0008*/ 	.byte	0x04, 0x17
        /*000a*/ 	.short	(.L_11 - .L_10)
.L_10:
        /*000c*/ 	.word	0x00000000
        /*0010*/ 	.short	0x0002
        /*0012*/ 	.short	0x0010
        /*0014*/ 	.byte	0x00, 0xf0, 0x11, 0x00


	//----- nvinfo : EIATTR_KPARAM_INFO
	.align		4
.L_11:
        /*0018*/ 	.byte	0x04, 0x17
        /*001a*/ 	.short	(.L_13 - .L_12)
.L_12:
        /*001c*/ 	.word	0x00000000
        /*0020*/ 	.short	0x0001
        /*0022*/ 	.short	0x0008
        /*0024*/ 	.byte	0x00, 0xf4, 0x21, 0x00


	//----- nvinfo : EIATTR_KPARAM_INFO
	.align		4
.L_13:
        /*0028*/ 	.byte	0x04, 0x17
        /*002a*/ 	.short	(.L_15 - .L_14)
.L_14:
        /*002c*/ 	.word	0x00000000
        /*0030*/ 	.short	0x0000
        /*0032*/ 	.short	0x0000
        /*0034*/ 	.byte	0x00, 0xf4, 0x21, 0x00


	//----- nvinfo : EIATTR_SPARSE_MMA_MASK
	.align		4
.L_15:
        /*0038*/ 	.byte	0x03, 0x50
        /*003a*/ 	.short	0x0000


	//----- nvinfo : EIATTR_MAXREG_COUNT
	.align		4
        /*003c*/ 	.byte	0x03, 0x1b
        /*003e*/ 	.short	0x00ff


	//----- nvinfo : EIATTR_EXIT_INSTR_OFFSETS
	.align		4
        /*0040*/ 	.byte	0x04, 0x1c
        /*0042*/ 	.short	(.L_17 - .L_16)


	//   ....[0]....
.L_16:
        /*0044*/ 	.word	0x000001d0


	//   ....[1]....
        /*0048*/ 	.word	0x000001f0


	//----- nvinfo : EIATTR_REQNTID
	.align		4
.L_17:
        /*004c*/ 	.byte	0x04, 0x10
        /*004e*/ 	.short	(.L_19 - .L_18)
.L_18:
        /*0050*/ 	.word	0x00000080
        /*0054*/ 	.word	0x00000001
        /*0058*/ 	.word	0x00000001


	//----- nvinfo : EIATTR_CRS_STACK_SIZE
	.align		4
.L_19:
        /*005c*/ 	.byte	0x04, 0x1e
        /*005e*/ 	.short	(.L_21 - .L_20)
.L_20:
        /*0060*/ 	.word	0x00000000


	//----- nvinfo : EIATTR_CBANK_PARAM_SIZE
	.align		4
.L_21:
        /*0064*/ 	.byte	0x03, 0x19
        /*0066*/ 	.short	0x0014


	//----- nvinfo : EIATTR_PARAM_CBANK
	.align		4
        /*0068*/ 	.byte	0x04, 0x0a
        /*006a*/ 	.short	(.L_23 - .L_22)
	.align		4
.L_22:
        /*006c*/ 	.word	index@(.nv.constant0.triton_poi_fused_add_clamp_0)
        /*0070*/ 	.short	0x0210
        /*0072*/ 	.short	0x0014


	//----- nvinfo : EIATTR_SW_WAR
	.align		4
.L_23:
        /*0074*/ 	.byte	0x04, 0x36
        /*0076*/ 	.short	(.L_25 - .L_24)
.L_24:
        /*0078*/ 	.word	0x00000008
.L_25:


//--------------------- .nv.callgraph             --------------------------
	.section	.nv.callgraph,"",@"SHT_CUDA_CALLGRAPH"
	.align	4
	.sectionentsize	8
	.align		4
        /*0000*/ 	.word	0x00000000
	.align		4
        /*0004*/ 	.word	0xffffffff
	.align		4
        /*0008*/ 	.word	0x00000000
	.align		4
        /*000c*/ 	.word	0xfffffffe
	.align		4
        /*0010*/ 	.word	0x00000000
	.align		4
        /*0014*/ 	.word	0xfffffffd
	.align		4
        /*0018*/ 	.word	0x00000000
	.align		4
        /*001c*/ 	.word	0xfffffffc


//--------------------- .text.triton_poi_fused_add_clamp_0 --------------------------
	.section	.text.triton_poi_fused_add_clamp_0,"ax",@progbits
	.align	128
        .global         triton_poi_fused_add_clamp_0
        .type           triton_poi_fused_add_clamp_0,@function
        .size           triton_poi_fused_add_clamp_0,(.L_x_3 - triton_poi_fused_add_clamp_0)
        .other          triton_poi_fused_add_clamp_0,@"STO_CUDA_ENTRY STV_DEFAULT"
triton_poi_fused_add_clamp_0:
.text.triton_poi_fused_add_clamp_0:
[----:B------:R-:W0:Y:S02]  /*0000*/  LDC R1, c[0x0][0x28] ;  /* 0x00000a00ff017b82 */ /* 0x000e240000000800 */
[----:B------:R-:W1:Y:S01]  /*0010*/  S2R R0, SR_TID.X ;  /* 0x0000000000007919 */ /* 0x000e620000002100 */
[----:B------:R-:W2:Y:S01]  /*0020*/  LDC.64 R4, c[0x0][0x218] ;  /* 0x00008600ff047b82 */ /* 0x000ea20000000a00 */
[----:B------:R-:W-:Y:S01]  /*0030*/  ULDC.64 UR4, c[0x0][0x208] ;  /* 0x0000820000047ab9 */ /* 0x000fe20000000a00 */
[----:B------:R-:W-:Y:S01]  /*0040*/  BSSY B0, `(.L_x_0) ;  /* 0x000000b000007945 */ /* 0x000fe20003800000 */
[----:B------:R-:W3:Y:S01]  /*0050*/  S2R R7, SR_CTAID.X ;  /* 0x0000000000077919 */ /* 0x000ee20000002500 */
[----:B------:R-:W-:Y:S01]  /*0060*/  CS2R R2, SRZ ;  /* 0x0000000000027805 */ /* 0x000fe2000001ff00 */
[----:B-1----:R-:W-:-:S05]  /*0070*/  IMAD.SHL.U32 R0, R0, 0x2, RZ ;  /* 0x0000000200007824 */ /* 0x002fca00078e00ff */
[----:B------:R-:W-:-:S05]  /*0080*/  LOP3.LUT R0, R0, 0xfe, RZ, 0xc0, !PT ;  /* 0x000000fe00007812 */ /* 0x000fca00078ec0ff */
[----:B---3--:R-:W-:-:S05]  /*0090*/  IMAD R7, R7, 0x100, R0 ;  /* 0x0000010007077824 */ /* 0x008fca00078e0200 */
[----:B------:R-:W-:-:S13]  /*00a0*/  ISETP.GE.AND P0, PT, R7, 0x100, PT ;  /* 0x000001000700780c */ /* 0x000fda0003f06270 */
[----:B--2---:R-:W-:Y:S05]  /*00b0*/  @P0 BRA `(.L_x_1) ;  /* 0x00000000000c0947 */ /* 0x004fea0003800000 */
[----:B------:R-:W1:Y:S02]  /*00c0*/  LDC.64 R2, c[0x0][0x210] ;  /* 0x00008400ff027b82 */ /* 0x000e640000000a00 */
[----:B-1----:R-:W-:-:S06]  /*00d0*/  IMAD.WIDE R2, R7, 0x4, R2 ;  /* 0x0000000407027825 */ /* 0x002fcc00078e0202 */
[----:B------:R-:W5:Y:S02]  /*00e0*/  LDG.E.64 R2, desc[UR4][R2.64] ;  /* 0x0000000402027981 */ /* 0x000f64000c1e1b00 */
.L_x_1:
[----:B------:R-:W-:Y:S05]  /*00f0*/  BSYNC B0 ;  /* 0x0000000000007941 */ /* 0x000fea0003800000 */
.L_x_0:
[----:B-----5:R-:W-:Y:S01]  /*0100*/  FADD R2, R2, 0.5 ;  /* 0x3f00000002027421 */ /* 0x020fe20000000000 */
[----:B------:R-:W-:-:S04]  /*0110*/  FADD R3, R3, 0.5 ;  /* 0x3f00000003037421 */ /* 0x000fc80000000000 */
[C---:B------:R-:W-:Y:S02]  /*0120*/  FSETP.GTU.AND P1, PT, R2.reuse, RZ, PT ;  /* 0x000000ff0200720b */ /* 0x040fe40003f2c000 */
[C---:B------:R-:W-:Y:S02]  /*0130*/  FSETP.GTU.AND P2, PT, R3.reuse, RZ, PT ;  /* 0x000000ff0300720b */ /* 0x040fe40003f4c000 */
[----:B------:R-:W-:Y:S02]  /*0140*/  FSEL R8, R2, RZ, P1 ;  /* 0x000000ff02087208 */ /* 0x000fe40000800000 */
[----:B------:R-:W-:Y:S01]  /*0150*/  FSEL R9, R3, RZ, P2 ;  /* 0x000000ff03097208 */ /* 0x000fe20001000000 */
[----:B------:R-:W-:Y:S01]  /*0160*/  IMAD.WIDE R2, R7, 0x4, R4 ;  /* 0x0000000407027825 */ /* 0x000fe200078e0204 */
[----:B------:R-:W-:Y:S02]  /*0170*/  FSETP.GEU.AND P3, PT, R8, 1, PT ;  /* 0x3f8000000800780b */ /* 0x000fe40003f6e000 */
[----:B------:R-:W-:-:S02]  /*0180*/  FSETP.GEU.AND P4, PT, R9, 1, PT ;  /* 0x3f8000000900780b */ /* 0x000fc40003f8e000 */
[----:B------:R-:W-:Y:S02]  /*0190*/  FSETP.NAN.AND P1, PT, R8, R8, PT ;  /* 0x000000080800720b */ /* 0x000fe40003f28000 */
[----:B------:R-:W-:-:S07]  /*01a0*/  FSETP.NAN.AND P2, PT, R9, R9, PT ;  /* 0x000000090900720b */ /* 0x000fce0003f48000 */
[----:B------:R-:W-:Y:S02]  /*01b0*/  @P3 SEL R8, R8, 0x3f800000, P1 ;  /* 0x3f80000008083807 */ /* 0x000fe40000800000 */
[----:B------:R-:W-:Y:S01]  /*01c0*/  @P4 SEL R9, R9, 0x3f800000, P2 ;  /* 0x3f80000009094807 */ /* 0x000fe20001000000 */
[----:B------:R-:W-:Y:S06]  /*01d0*/  @P0 EXIT ;  /* 0x000000000000094d */ /* 0x000fec0003800000 */
[----:B------:R-:W-:Y:S01]  /*01e0*/  STG.E.64 desc[UR4][R2.64], R8 ;  /* 0x0000000802007986 */ /* 0x000fe2000c101b04 */
[----:B------:R-:W-:Y:S05]  /*01f0*/  EXIT ;  /* 0x000000000000794d */ /* 0x000fea0003800000 */
.L_x_2:
[----:B------:R-:W-:-:S00]  /*0200*/  BRA `(.L_x_2) ;  /* 0xfffffffc00fc7947 */ /* 0x000fc0000383ffff */
[----:B------:R-:W-:-:S00]  /*0210*/  NOP ;  /* 0x0000000000007918 */ /* 0x000fc00000000000 */
        /* <DEDUP_REMOVED lines=14> */
.L_x_3:


//--------------------- .nv.constant0.triton_poi_fused_add_clamp_0 --------------------------
	.section	.nv.constant0.triton_poi_fused_add_clamp_0,"a",@progbits
	.sectionflags	@""
	.align	4
.nv.constant0.triton_poi_fused_add_clamp_0:
	.zero		548
